//
// Generated by NVIDIA NVVM Compiler
//
// Compiler Build ID: CL-36424714
// Cuda compilation tools, release 13.0, V13.0.88
// Based on NVVM 20.0.0
//

.version 9.0
.target sm_100
.address_size 64

	// .globl	_Z4funcPfS_S_
.global .align 4 .b8 precalc_xorwow_matrix[102400];
.global .align 4 .b8 precalc_xorwow_offset_matrix[102400];
.global .align 4 .b8 mrg32k3aM1[2304];
.global .align 4 .b8 mrg32k3aM2[2304];
.global .align 4 .b8 mrg32k3aM1SubSeq[2016];
.global .align 4 .b8 mrg32k3aM2SubSeq[2016];
.global .align 4 .b8 mrg32k3aM1Seq[2304];
.global .align 4 .b8 mrg32k3aM2Seq[2304];
.const .align 8 .b8 __cr_lgamma_table[72];
// _ZZ4funcPfS_S_E8shared_x has been demoted

.visible .entry _Z4funcPfS_S_(
	.param .u64 .ptr .align 1 _Z4funcPfS_S__param_0,
	.param .u64 .ptr .align 1 _Z4funcPfS_S__param_1,
	.param .u64 .ptr .align 1 _Z4funcPfS_S__param_2
)
{
	.reg .pred 	%p<5>;
	.reg .b32 	%r<14>;
	.reg .b32 	%f<8>;
	.reg .b64 	%rd<9>;
	// demoted variable
	.shared .align 4 .b8 _ZZ4funcPfS_S_E8shared_x[4096];
	ld.param.u64 	%rd2, [_Z4funcPfS_S__param_1];
	ld.param.u64 	%rd1, [_Z4funcPfS_S__param_2];
	cvta.to.global.u64 	%rd3, %rd2;
	mov.u32 	%r1, %ctaid.x;
	mov.u32 	%r2, %tid.x;
	shl.b32 	%r7, %r1, 10;
	or.b32  	%r8, %r7, %r2;
	mul.wide.u32 	%rd4, %r8, 4;
	add.s64 	%rd5, %rd3, %rd4;
	ld.global.f32 	%f1, [%rd5];
	shl.b32 	%r9, %r2, 2;
	mov.u32 	%r10, _ZZ4funcPfS_S_E8shared_x;
	add.s32 	%r3, %r10, %r9;
	ld.shared.f32 	%f2, [%r3];
	mul.f32 	%f3, %f1, %f2;
	st.shared.f32 	[%r3], %f3;
	bar.sync 	0;
	mov.u32 	%r13, %ntid.x;
	setp.lt.u32 	%p1, %r13, 2;
	@%p1 bra 	$L__BB0_4;
$L__BB0_1:
	shr.u32 	%r6, %r13, 1;
	bar.sync 	0;
	setp.ge.u32 	%p2, %r2, %r6;
	@%p2 bra 	$L__BB0_3;
	shl.b32 	%r11, %r6, 2;
	add.s32 	%r12, %r3, %r11;
	ld.shared.f32 	%f4, [%r12];
	ld.shared.f32 	%f5, [%r3];
	add.f32 	%f6, %f4, %f5;
	st.shared.f32 	[%r3], %f6;
$L__BB0_3:
	setp.gt.u32 	%p3, %r13, 3;
	mov.u32 	%r13, %r6;
	@%p3 bra 	$L__BB0_1;
$L__BB0_4:
	setp.ne.s32 	%p4, %r2, 0;
	@%p4 bra 	$L__BB0_6;
	ld.shared.f32 	%f7, [_ZZ4funcPfS_S_E8shared_x];
	cvta.to.global.u64 	%rd6, %rd1;
	mul.wide.u32 	%rd7, %r1, 4;
	add.s64 	%rd8, %rd6, %rd7;
	st.global.f32 	[%rd8], %f7;
$L__BB0_6:
	ret;

}


// ===== COMPILED SASS (sm_100) =====

	.target	sm_100

	.elftype	@"ET_EXEC"


//--------------------- .note.nv.tkinfo           --------------------------
	.section	.note.nv.tkinfo,"",@"SHT_NOTE"
	.sectionflags	@"SHF_NOTE_NV_TKINFO"
	.tkinfo
        /*0018*/ 	.word	0x00000002
        /*0030*/ 	.string	""
        /*0030*/ 	.string	"ptxas"
        /*0030*/ 	.string	"Cuda compilation tools, release 13.0, V13.0.88"
        /*0030*/ 	.string	"Build cuda_13.0.r13.0/compiler.36424714_0"
        /*0030*/ 	.string	"-arch sm_100 -m 64 "



//--------------------- .note.nv.cuinfo           --------------------------
	.section	.note.nv.cuinfo,"",@"SHT_NOTE"
	.sectionflags	@"SHF_NOTE_NV_CUINFO"
        /*0018*/ 	.short	0x0002
        /*001a*/ 	.short	0x0064
        /*001c*/ 	.short	0x0082
	.zero		2


//--------------------- .nv.info                  --------------------------
	.section	.nv.info,"",@"SHT_CUDA_INFO"
	.align	4


	//----- nvinfo : EIATTR_REGCOUNT
	.align		4
        /*0000*/ 	.byte	0x04, 0x2f
        /*0002*/ 	.short	(.L_10 - .L_9)
	.align		4
.L_9:
        /*0004*/ 	.word	index@(_Z4funcPfS_S_)
        /*0008*/ 	.word	0x0000000c


	//----- nvinfo : EIATTR_FRAME_SIZE
	.align		4
.L_10:
        /*000c*/ 	.byte	0x04, 0x11
        /*000e*/ 	.short	(.L_12 - .L_11)
	.align		4
.L_11:
        /*0010*/ 	.word	index@(_Z4funcPfS_S_)
        /*0014*/ 	.word	0x00000000


	//----- nvinfo : EIATTR_MIN_STACK_SIZE
	.align		4
.L_12:
        /*0018*/ 	.byte	0x04, 0x12
        /*001a*/ 	.short	(.L_14 - .L_13)
	.align		4
.L_13:
        /*001c*/ 	.word	index@(_Z4funcPfS_S_)
        /*0020*/ 	.word	0x00000000
.L_14:


//--------------------- .nv.compat                --------------------------
	.section	.nv.compat,"",@"SHT_CUDA_COMPAT_INFO"
	.align	4
        /*0000*/ 	.byte	0x02, 0x09, 0x00, 0x00, 0x02, 0x02, 0x01, 0x00, 0x02, 0x05, 0x05, 0x00, 0x03, 0x07, 0x01, 0x01
        /*0010*/ 	.byte	0x02, 0x03, 0x00, 0x00, 0x02, 0x06, 0x01, 0x00, 0x04, 0x0b, 0x08, 0x00, 0x09, 0x00, 0x00, 0x00
        /*0020*/ 	.byte	0x00, 0x00, 0x00, 0x00


//--------------------- .nv.info._Z4funcPfS_S_    --------------------------
	.section	.nv.info._Z4funcPfS_S_,"",@"SHT_CUDA_INFO"
	.sectionflags	@""
	.align	4


	//----- nvinfo : EIATTR_CUDA_API_VERSION
	.align		4
        /*0000*/ 	.byte	0x04, 0x37
        /*0002*/ 	.short	(.L_16 - .L_15)
.L_15:
        /*0004*/ 	.word	0x00000082


	//----- nvinfo : EIATTR_KPARAM_INFO
	.align		4
.L_16:
        /*0008*/ 	.byte	0x04, 0x17
        /*000a*/ 	.short	(.L_18 - .L_17)
.L_17:
        /*000c*/ 	.word	0x00000000
        /*0010*/ 	.short	0x0002
        /*0012*/ 	.short	0x0010
        /*0014*/ 	.byte	0x00, 0xf5, 0x21, 0x00


	//----- nvinfo : EIATTR_KPARAM_INFO
	.align		4
.L_18:
        /*0018*/ 	.byte	0x04, 0x17
        /*001a*/ 	.short	(.L_20 - .L_19)
.L_19:
        /*001c*/ 	.word	0x00000000
        /*0020*/ 	.short	0x0001
        /*0022*/ 	.short	0x0008
        /*0024*/ 	.byte	0x00, 0xf5, 0x21, 0x00


	//----- nvinfo : EIATTR_KPARAM_INFO
	.align		4
.L_20:
        /*0028*/ 	.byte	0x04, 0x17
        /*002a*/ 	.short	(.L_22 - .L_21)
.L_21:
        /*002c*/ 	.word	0x00000000
        /*0030*/ 	.short	0x0000
        /*0032*/ 	.short	0x0000
        /*0034*/ 	.byte	0x00, 0xf5, 0x21, 0x00


	//----- nvinfo : EIATTR_SPARSE_MMA_MASK
	.align		4
.L_22:
        /*0038*/ 	.byte	0x03, 0x50
        /*003a*/ 	.short	0x0000


	//----- nvinfo : EIATTR_MAXREG_COUNT
	.align		4
        /*003c*/ 	.byte	0x03, 0x1b
        /*003e*/ 	.short	0x00ff


	//----- nvinfo : EIATTR_NUM_BARRIERS
	.align		4
        /*0040*/ 	.byte	0x02, 0x4c
        /*0042*/ 	.byte	0x01
	.zero		1


	//----- nvinfo : EIATTR_MERCURY_ISA_VERSION
	.align		4
        /*0044*/ 	.byte	0x03, 0x5f
        /*0046*/ 	.short	0x0101


	//----- nvinfo : EIATTR_VRC_CTA_INIT_COUNT
	.align		4
        /*0048*/ 	.byte	0x02, 0x4a
	.zero		1
	.zero		1


	//----- nvinfo : EIATTR_EXIT_INSTR_OFFSETS
	.align		4
        /*004c*/ 	.byte	0x04, 0x1c
        /*004e*/ 	.short	(.L_24 - .L_23)


	//   ....[0]....
.L_23:
        /*0050*/ 	.word	0x00000210


	//   ....[1]....
        /*0054*/ 	.word	0x00000290


	//----- nvinfo : EIATTR_CBANK_PARAM_SIZE
	.align		4
.L_24:
        /*0058*/ 	.byte	0x03, 0x19
        /*005a*/ 	.short	0x0018


	//----- nvinfo : EIATTR_PARAM_CBANK
	.align		4
        /*005c*/ 	.byte	0x04, 0x0a
        /*005e*/ 	.short	(.L_26 - .L_25)
	.align		4
.L_25:
        /*0060*/ 	.word	index@(.nv.constant0._Z4funcPfS_S_)
        /*0064*/ 	.short	0x0380
        /*0066*/ 	.short	0x0018


	//----- nvinfo : EIATTR_SW_WAR
	.align		4
.L_26:
        /*0068*/ 	.byte	0x04, 0x36
        /*006a*/ 	.short	(.L_28 - .L_27)
.L_27:
        /*006c*/ 	.word	0x00000008
.L_28:


//--------------------- .nv.callgraph             --------------------------
	.section	.nv.callgraph,"",@"SHT_CUDA_CALLGRAPH"
	.align	4
	.sectionentsize	8
	.align		4
        /*0000*/ 	.word	0x00000000
	.align		4
        /*0004*/ 	.word	0xffffffff
	.align		4
        /*0008*/ 	.word	0x00000000
	.align		4
        /*000c*/ 	.word	0xfffffffe
	.align		4
        /*0010*/ 	.word	0x00000000
	.align		4
        /*0014*/ 	.word	0xfffffffd
	.align		4
        /*0018*/ 	.word	0x00000000
	.align		4
        /*001c*/ 	.word	0xfffffffc


//--------------------- .nv.constant4             --------------------------
	.section	.nv.constant4,"a",@progbits
	.align	8
	.align		8
.nv.constant4:
        /*0000*/ 	.dword	precalc_xorwow_matrix
	.align		8
        /*0008*/ 	.dword	precalc_xorwow_offset_matrix
	.align		8
        /*0010*/ 	.dword	mrg32k3aM1
	.align		8
        /*0018*/ 	.dword	mrg32k3aM2
	.align		8
        /*0020*/ 	.dword	mrg32k3aM1SubSeq
	.align		8
        /*0028*/ 	.dword	mrg32k3aM2SubSeq
	.align		8
        /*0030*/ 	.dword	mrg32k3aM1Seq
	.align		8
        /*0038*/ 	.dword	mrg32k3aM2Seq


//--------------------- .nv.constant3             --------------------------
	.section	.nv.constant3,"a",@progbits
	.align	8
.nv.constant3:
	.type		__cr_lgamma_table,@object
	.size		__cr_lgamma_table,(.L_8 - __cr_lgamma_table)
__cr_lgamma_table:
        /*0000*/ 	.byte	0x00, 0x00, 0x00, 0x00, 0x00, 0x00, 0x00, 0x00, 0x00, 0x00, 0x00, 0x00, 0x00, 0x00, 0x00, 0x00
        /*0010*/ 	.byte	0xef, 0x39, 0xfa, 0xfe, 0x42, 0x2e, 0xe6, 0x3f, 0x02, 0x20, 0x2a, 0xfa, 0x0b, 0xab, 0xfc, 0x3f
        /*0020*/ 	.byte	0xf9, 0x2c, 0x92, 0x7c, 0xa7, 0x6c, 0x09, 0x40, 0xc9, 0x79, 0x44, 0x3c, 0x64, 0x26, 0x13, 0x40
        /*0030*/ 	.byte	0xca, 0x01, 0xcf, 0x3a, 0x27, 0x51, 0x1a, 0x40, 0x30, 0xcc, 0x2d, 0xf3, 0xe1, 0x0c, 0x21, 0x40
        /*0040*/ 	.byte	0x0d, 0xb7, 0xfc, 0x82, 0x8e, 0x35, 0x25, 0x40
.L_8:


//--------------------- .text._Z4funcPfS_S_       --------------------------
	.section	.text._Z4funcPfS_S_,"ax",@progbits
	.align	128
        .global         _Z4funcPfS_S_
        .type           _Z4funcPfS_S_,@function
        .size           _Z4funcPfS_S_,(.L_x_3 - _Z4funcPfS_S_)
        .other          _Z4funcPfS_S_,@"STO_CUDA_ENTRY STV_DEFAULT"
_Z4funcPfS_S_:
.text._Z4funcPfS_S_:
[----:B------:R-:W-:Y:S01]  /*0000*/  LDC R1, c[0x0][0x37c] ;  /* 0x0000df00ff017b82 */ /* 0x000fe20000000800 */
[----:B------:R-:W0:Y:S07]  /*0010*/  S2R R7, SR_CTAID.X ;  /* 0x0000000000077919 */ /* 0x000e2e0000002500 */
[----:B------:R-:W1:Y:S01]  /*0020*/  LDC.64 R2, c[0x0][0x388] ;  /* 0x0000e200ff027b82 */ /* 0x000e620000000a00 */
[----:B------:R-:W2:Y:S01]  /*0030*/  LDCU.64 UR6, c[0x0][0x358] ;  /* 0x00006b00ff0677ac */ /* 0x000ea20008000a00 */
[----:B------:R-:W3:Y:S01]  /*0040*/  S2R R9, SR_TID.X ;  /* 0x0000000000097919 */ /* 0x000ee20000002100 */
[----:B0-----:R-:W-:-:S05]  /*0050*/  IMAD.SHL.U32 R0, R7, 0x400, RZ ;  /* 0x0000040007007824 */ /* 0x001fca00078e00ff */
[----:B---3--:R-:W-:-:S05]  /*0060*/  LOP3.LUT R5, R0, R9, RZ, 0xfc, !PT ;  /* 0x0000000900057212 */ /* 0x008fca00078efcff */
[----:B-1----:R-:W-:-:S06]  /*0070*/  IMAD.WIDE.U32 R2, R5, 0x4, R2 ;  /* 0x0000000405027825 */ /* 0x002fcc00078e0002 */
[----:B--2---:R-:W2:Y:S01]  /*0080*/  LDG.E R2, desc[UR6][R2.64] ;  /* 0x0000000602027981 */ /* 0x004ea2000c1e1900 */
[----:B------:R-:W0:Y:S01]  /*0090*/  S2UR UR5, SR_CgaCtaId ;  /* 0x00000000000579c3 */ /* 0x000e220000008800 */
[----:B------:R-:W-:Y:S01]  /*00a0*/  UMOV UR4, 0x400 ;  /* 0x0000040000047882 */ /* 0x000fe20000000000 */
[----:B------:R-:W-:Y:S01]  /*00b0*/  ISETP.NE.AND P0, PT, R9, RZ, PT ;  /* 0x000000ff0900720c */ /* 0x000fe20003f05270 */
[----:B0-----:R-:W-:-:S06]  /*00c0*/  ULEA UR4, UR5, UR4, 0x18 ;  /* 0x0000000405047291 */ /* 0x001fcc000f8ec0ff */
[----:B------:R-:W-:-:S05]  /*00d0*/  LEA R0, R9, UR4, 0x2 ;  /* 0x0000000409007c11 */ /* 0x000fca000f8e10ff */
[----:B------:R-:W2:Y:S01]  /*00e0*/  LDS R5, [R0] ;  /* 0x0000000000057984 */ /* 0x000ea20000000800 */
[----:B------:R-:W0:Y:S02]  /*00f0*/  LDCU UR4, c[0x0][0x360] ;  /* 0x00006c00ff0477ac */ /* 0x000e240008000800 */
[----:B0-----:R-:W-:Y:S01]  /*0100*/  UISETP.GE.U32.AND UP0, UPT, UR4, 0x2, UPT ;  /* 0x000000020400788c */ /* 0x001fe2000bf06070 */
[----:B--2---:R-:W-:-:S05]  /*0110*/  FMUL R5, R2, R5 ;  /* 0x0000000502057220 */ /* 0x004fca0000400000 */
[----:B------:R0:W-:Y:S01]  /*0120*/  STS [R0], R5 ;  /* 0x0000000500007388 */ /* 0x0001e20000000800 */
[----:B------:R-:W-:Y:S06]  /*0130*/  BAR.SYNC.DEFER_BLOCKING 0x0 ;  /* 0x0000000000007b1d */ /* 0x000fec0000010000 */
[----:B------:R-:W-:Y:S05]  /*0140*/  BRA.U !UP0, `(.L_x_0) ;  /* 0x0000000108307547 */ /* 0x000fea000b800000 */
[----:B------:R-:W-:-:S07]  /*0150*/  IMAD.U32 R2, RZ, RZ, UR4 ;  /* 0x00000004ff027e24 */ /* 0x000fce000f8e00ff */
.L_x_1:
[----:B------:R-:W-:Y:S01]  /*0160*/  BAR.SYNC.DEFER_BLOCKING 0x0 ;  /* 0x0000000000007b1d */ /* 0x000fe20000010000 */
[----:B------:R-:W-:-:S04]  /*0170*/  SHF.R.U32.HI R6, RZ, 0x1, R2 ;  /* 0x00000001ff067819 */ /* 0x000fc80000011602 */
[----:B------:R-:W-:-:S13]  /*0180*/  ISETP.GE.U32.AND P1, PT, R9, R6, PT ;  /* 0x000000060900720c */ /* 0x000fda0003f26070 */
[----:B------:R-:W-:Y:S01]  /*0190*/  @!P1 LEA R3, R6, R0, 0x2 ;  /* 0x0000000006039211 */ /* 0x000fe200078e10ff */
[----:B------:R-:W-:Y:S05]  /*01a0*/  @!P1 LDS R4, [R0] ;  /* 0x0000000000049984 */ /* 0x000fea0000000800 */
[----:B------:R-:W0:Y:S02]  /*01b0*/  @!P1 LDS R3, [R3] ;  /* 0x0000000003039984 */ /* 0x000e240000000800 */
[----:B0-----:R-:W-:-:S05]  /*01c0*/  @!P1 FADD R5, R3, R4 ;  /* 0x0000000403059221 */ /* 0x001fca0000000000 */
[----:B------:R1:W-:Y:S01]  /*01d0*/  @!P1 STS [R0], R5 ;  /* 0x0000000500009388 */ /* 0x0003e20000000800 */
[----:B------:R-:W-:Y:S01]  /*01e0*/  ISETP.GT.U32.AND P1, PT, R2, 0x3, PT ;  /* 0x000000030200780c */ /* 0x000fe20003f24070 */
[----:B------:R-:W-:-:S12]  /*01f0*/  IMAD.MOV.U32 R2, RZ, RZ, R6 ;  /* 0x000000ffff027224 */ /* 0x000fd800078e0006 */
[----:B-1----:R-:W-:Y:S05]  /*0200*/  @P1 BRA `(.L_x_1) ;  /* 0xfffffffc00d41947 */ /* 0x002fea000383ffff */
.L_x_0:
[----:B------:R-:W-:Y:S05]  /*0210*/  @P0 EXIT ;  /* 0x000000000000094d */ /* 0x000fea0003800000 */
[----:B------:R-:W1:Y:S01]  /*0220*/  S2UR UR5, SR_CgaCtaId ;  /* 0x00000000000579c3 */ /* 0x000e620000008800 */
[----:B------:R-:W-:-:S07]  /*0230*/  UMOV UR4, 0x400 ;  /* 0x0000040000047882 */ /* 0x000fce0000000000 */
[----:B------:R-:W2:Y:S01]  /*0240*/  LDC.64 R2, c[0x0][0x390] ;  /* 0x0000e400ff027b82 */ /* 0x000ea20000000a00 */
[----:B-1----:R-:W-:Y:S01]  /*0250*/  ULEA UR4, UR5, UR4, 0x18 ;  /* 0x0000000405047291 */ /* 0x002fe2000f8ec0ff */
[----:B--2---:R-:W-:-:S08]  /*0260*/  IMAD.WIDE.U32 R2, R7, 0x4, R2 ;  /* 0x0000000407027825 */ /* 0x004fd000078e0002 */
[----:B0-----:R-:W0:Y:S04]  /*0270*/  LDS R5, [UR4] ;  /* 0x00000004ff057984 */ /* 0x001e280008000800 */
[----:B0-----:R-:W-:Y:S01]  /*0280*/  STG.E desc[UR6][R2.64], R5 ;  /* 0x0000000502007986 */ /* 0x001fe2000c101906 */
[----:B------:R-:W-:Y:S05]  /*0290*/  EXIT ;  /* 0x000000000000794d */ /* 0x000fea0003800000 */
.L_x_2:
[----:B------:R-:W-:-:S00]  /*02a0*/  BRA `(.L_x_2) ;  /* 0xfffffffc00fc7947 */ /* 0x000fc0000383ffff */
[----:B------:R-:W-:-:S00]  /*02b0*/  NOP ;  /* 0x0000000000007918 */ /* 0x000fc00000000000 */
        /* <DEDUP_REMOVED lines=12> */
.L_x_3:


//--------------------- .nv.global.init           --------------------------
	.section	.nv.global.init,"aw",@progbits
	.align	4
.nv.global.init:
	.type		mrg32k3aM1SubSeq,@object
	.size		mrg32k3aM1SubSeq,(mrg32k3aM2SubSeq - mrg32k3aM1SubSeq)
mrg32k3aM1SubSeq:
        /*0000*/ 	.byte	0x0b, 0xcc, 0xee, 0x04, 0x73, 0x29, 0x8b, 0x6f, 0xf6, 0x53, 0x03, 0xf6, 0x23, 0xf6, 0xea, 0xda
        /* <DEDUP_REMOVED lines=125> */
	.type		mrg32k3aM2SubSeq,@object
	.size		mrg32k3aM2SubSeq,(mrg32k3aM1 - mrg32k3aM2SubSeq)
mrg32k3aM2SubSeq:
        /* <DEDUP_REMOVED lines=126> */
	.type		mrg32k3aM1,@object
	.size		mrg32k3aM1,(mrg32k3aM1Seq - mrg32k3aM1)
mrg32k3aM1:
        /* <DEDUP_REMOVED lines=144> */
	.type		mrg32k3aM1Seq,@object
	.size		mrg32k3aM1Seq,(mrg32k3aM2 - mrg32k3aM1Seq)
mrg32k3aM1Seq:
        /* <DEDUP_REMOVED lines=144> */
	.type		mrg32k3aM2,@object
	.size		mrg32k3aM2,(mrg32k3aM2Seq - mrg32k3aM2)
mrg32k3aM2:
        /* <DEDUP_REMOVED lines=144> */
	.type		mrg32k3aM2Seq,@object
	.size		mrg32k3aM2Seq,(precalc_xorwow_matrix - mrg32k3aM2Seq)
mrg32k3aM2Seq:
        /* <DEDUP_REMOVED lines=144> */
	.type		precalc_xorwow_matrix,@object
	.size		precalc_xorwow_matrix,(precalc_xorwow_offset_matrix - precalc_xorwow_matrix)
precalc_xorwow_matrix:
        /* <DEDUP_REMOVED lines=6400> */
	.type		precalc_xorwow_offset_matrix,@object
	.size		precalc_xorwow_offset_matrix,(.L_1 - precalc_xorwow_offset_matrix)
precalc_xorwow_offset_matrix:
        /* <DEDUP_REMOVED lines=6400> */
.L_1:


//--------------------- .nv.shared._Z4funcPfS_S_  --------------------------
	.section	.nv.shared._Z4funcPfS_S_,"aw",@nobits
	.sectionflags	@""
	.align	4
.nv.shared._Z4funcPfS_S_:
	.zero		5120


//--------------------- .nv.shared.reserved.0     --------------------------
	.section	.nv.shared.reserved.0,"aw",@nobits
	.weak		__nv_reservedSMEM_offset_0_alias
	.size		__nv_reservedSMEM_offset_0_alias, 0, 64
	.other		__nv_reservedSMEM_offset_0_alias,@"STO_CUDA_RESERVED_SHARED STV_DEFAULT"
__nv_reservedSMEM_offset_0_alias:
	.zero		0
	.zero		64


//--------------------- .nv.constant0._Z4funcPfS_S_ --------------------------
	.section	.nv.constant0._Z4funcPfS_S_,"a",@progbits
	.sectionflags	@""
	.align	4
.nv.constant0._Z4funcPfS_S_:
	.zero		920


//--------------------- SYMBOLS --------------------------

	.type		.nv.reservedSmem.offset0,@object
	.size		.nv.reservedSmem.offset0,0x4
	.type		.nv.reservedSmem.cap,@object
	.size		.nv.reservedSmem.cap,0x4
